	.headerflags	@"EF_CUDA_TEXMODE_UNIFIED EF_CUDA_64BIT_ADDRESS EF_CUDA_ACCELERATORS EF_CUDA_SM90 EF_CUDA_VIRTUAL_SM(EF_CUDA_SM90)"
	.elftype	@"ET_EXEC"


//--------------------- .nv.info                  --------------------------
	.section	.nv.info,"",@"SHT_CUDA_INFO"
	.align	4


	//----- nvinfo : EIATTR_REGCOUNT
	.align		4
        /*0000*/ 	.byte	0x04, 0x2f
        /*0002*/ 	.short	(.L_1 - .L_0)
	.align		4
.L_0:
        /*0004*/ 	.word	index@(triton_red_fused__to_copy_add_div_mul_pow_sum_4)
        /*0008*/ 	.word	0x00000020


	//----- nvinfo : EIATTR_MIN_STACK_SIZE
	.align		4
.L_1:
        /*000c*/ 	.byte	0x04, 0x12
        /*000e*/ 	.short	(.L_3 - .L_2)
	.align		4
.L_2:
        /*0010*/ 	.word	index@(triton_red_fused__to_copy_add_div_mul_pow_sum_4)
        /*0014*/ 	.word	0x00000000


	//----- nvinfo : EIATTR_FRAME_SIZE
	.align		4
.L_3:
        /*0018*/ 	.byte	0x04, 0x11
        /*001a*/ 	.short	(.L_5 - .L_4)
	.align		4
.L_4:
        /*001c*/ 	.word	index@(triton_red_fused__to_copy_add_div_mul_pow_sum_4)
        /*0020*/ 	.word	0x00000000


	//----- nvinfo : EIATTR_MIN_STACK_SIZE
	.align		4
.L_5:
        /*0024*/ 	.byte	0x04, 0x12
        /*0026*/ 	.short	(.L_7 - .L_6)
	.align		4
.L_6:
        /*0028*/ 	.word	index@(triton_red_fused__to_copy_add_div_mul_pow_sum_4)
        /*002c*/ 	.word	0x00000000
.L_7:


//--------------------- .nv.info.triton_red_fused__to_copy_add_div_mul_pow_sum_4 --------------------------
	.section	.nv.info.triton_red_fused__to_copy_add_div_mul_pow_sum_4,"",@"SHT_CUDA_INFO"
	.sectionflags	@""
	.align	4


	//----- nvinfo : EIATTR_CUDA_API_VERSION
	.align		4
        /*0000*/ 	.byte	0x04, 0x37
        /*0002*/ 	.short	(.L_9 - .L_8)
.L_8:
        /*0004*/ 	.word	0x0000007c


	//----- nvinfo : EIATTR_KPARAM_INFO
	.align		4
.L_9:
        /*0008*/ 	.byte	0x04, 0x17
        /*000a*/ 	.short	(.L_11 - .L_10)
.L_10:
        /*000c*/ 	.word	0x00000000
        /*0010*/ 	.short	0x0008
        /*0012*/ 	.short	0x0038
        /*0014*/ 	.byte	0x00, 0xf4, 0x21, 0x00


	//----- nvinfo : EIATTR_KPARAM_INFO
	.align		4
.L_11:
        /*0018*/ 	.byte	0x04, 0x17
        /*001a*/ 	.short	(.L_13 - .L_12)
.L_12:
        /*001c*/ 	.word	0x00000000
        /*0020*/ 	.short	0x0007
        /*0022*/ 	.short	0x0034
        /*0024*/ 	.byte	0x00, 0xf0, 0x11, 0x00


	//----- nvinfo : EIATTR_KPARAM_INFO
	.align		4
.L_13:
        /*0028*/ 	.byte	0x04, 0x17
        /*002a*/ 	.short	(.L_15 - .L_14)
.L_14:
        /*002c*/ 	.word	0x00000000
        /*0030*/ 	.short	0x0006
        /*0032*/ 	.short	0x0030
        /*0034*/ 	.byte	0x00, 0xf0, 0x11, 0x00


	//----- nvinfo : EIATTR_KPARAM_INFO
	.align		4
.L_15:
        /*0038*/ 	.byte	0x04, 0x17
        /*003a*/ 	.short	(.L_17 - .L_16)
.L_16:
        /*003c*/ 	.word	0x00000000
        /*0040*/ 	.short	0x0005
        /*0042*/ 	.short	0x0028
        /*0044*/ 	.byte	0x00, 0xf4, 0x21, 0x00


	//----- nvinfo : EIATTR_KPARAM_INFO
	.align		4
.L_17:
        /*0048*/ 	.byte	0x04, 0x17
        /*004a*/ 	.short	(.L_19 - .L_18)
.L_18:
        /*004c*/ 	.word	0x00000000
        /*0050*/ 	.short	0x0004
        /*0052*/ 	.short	0x0020
        /*0054*/ 	.byte	0x00, 0xf4, 0x21, 0x00


	//----- nvinfo : EIATTR_KPARAM_INFO
	.align		4
.L_19:
        /*0058*/ 	.byte	0x04, 0x17
        /*005a*/ 	.short	(.L_21 - .L_20)
.L_20:
        /*005c*/ 	.word	0x00000000
        /*0060*/ 	.short	0x0003
        /*0062*/ 	.short	0x0018
        /*0064*/ 	.byte	0x00, 0xf4, 0x21, 0x00


	//----- nvinfo : EIATTR_KPARAM_INFO
	.align		4
.L_21:
        /*0068*/ 	.byte	0x04, 0x17
        /*006a*/ 	.short	(.L_23 - .L_22)
.L_22:
        /*006c*/ 	.word	0x00000000
        /*0070*/ 	.short	0x0002
        /*0072*/ 	.short	0x0010
        /*0074*/ 	.byte	0x00, 0xf4, 0x21, 0x00


	//----- nvinfo : EIATTR_KPARAM_INFO
	.align		4
.L_23:
        /*0078*/ 	.byte	0x04, 0x17
        /*007a*/ 	.short	(.L_25 - .L_24)
.L_24:
        /*007c*/ 	.word	0x00000000
        /*0080*/ 	.short	0x0001
        /*0082*/ 	.short	0x0008
        /*0084*/ 	.byte	0x00, 0xf4, 0x21, 0x00


	//----- nvinfo : EIATTR_KPARAM_INFO
	.align		4
.L_25:
        /*0088*/ 	.byte	0x04, 0x17
        /*008a*/ 	.short	(.L_27 - .L_26)
.L_26:
        /*008c*/ 	.word	0x00000000
        /*0090*/ 	.short	0x0000
        /*0092*/ 	.short	0x0000
        /*0094*/ 	.byte	0x00, 0xf4, 0x21, 0x00


	//----- nvinfo : EIATTR_SPARSE_MMA_MASK
	.align		4
.L_27:
        /*0098*/ 	.byte	0x03, 0x50
        /*009a*/ 	.short	0x0000


	//----- nvinfo : EIATTR_MAXREG_COUNT
	.align		4
        /*009c*/ 	.byte	0x03, 0x1b
        /*009e*/ 	.short	0x00ff


	//----- nvinfo : EIATTR_COOP_GROUP_MASK_REGIDS
	.align		4
        /*00a0*/ 	.byte	0x04, 0x29
        /*00a2*/ 	.short	(.L_29 - .L_28)


	//   ....[0]....
.L_28:
        /*00a4*/ 	.word	0xffffffff


	//   ....[1]....
        /*00a8*/ 	.word	0xffffffff


	//----- nvinfo : EIATTR_COOP_GROUP_INSTR_OFFSETS
	.align		4
.L_29:
        /*00ac*/ 	.byte	0x04, 0x28
        /*00ae*/ 	.short	(.L_31 - .L_30)


	//   ....[0]....
.L_30:
        /*00b0*/ 	.word	0x00001240


	//   ....[1]....
        /*00b4*/ 	.word	0x000012f0


	//----- nvinfo : EIATTR_EXIT_INSTR_OFFSETS
	.align		4
.L_31:
        /*00b8*/ 	.byte	0x04, 0x1c
        /*00ba*/ 	.short	(.L_33 - .L_32)


	//   ....[0]....
.L_32:
        /*00bc*/ 	.word	0x000015e0


	//----- nvinfo : EIATTR_REQNTID
	.align		4
.L_33:
        /*00c0*/ 	.byte	0x04, 0x10
        /*00c2*/ 	.short	(.L_35 - .L_34)
.L_34:
        /*00c4*/ 	.word	0x00000100
        /*00c8*/ 	.word	0x00000001
        /*00cc*/ 	.word	0x00000001


	//----- nvinfo : EIATTR_CRS_STACK_SIZE
	.align		4
.L_35:
        /*00d0*/ 	.byte	0x04, 0x1e
        /*00d2*/ 	.short	(.L_37 - .L_36)
.L_36:
        /*00d4*/ 	.word	0x00000000


	//----- nvinfo : EIATTR_CBANK_PARAM_SIZE
	.align		4
.L_37:
        /*00d8*/ 	.byte	0x03, 0x19
        /*00da*/ 	.short	0x0040


	//----- nvinfo : EIATTR_PARAM_CBANK
	.align		4
        /*00dc*/ 	.byte	0x04, 0x0a
        /*00de*/ 	.short	(.L_39 - .L_38)
	.align		4
.L_38:
        /*00e0*/ 	.word	index@(.nv.constant0.triton_red_fused__to_copy_add_div_mul_pow_sum_4)
        /*00e4*/ 	.short	0x0210
        /*00e6*/ 	.short	0x0040


	//----- nvinfo : EIATTR_SW_WAR
	.align		4
.L_39:
        /*00e8*/ 	.byte	0x04, 0x36
        /*00ea*/ 	.short	(.L_41 - .L_40)
.L_40:
        /*00ec*/ 	.word	0x00000008
.L_41:


//--------------------- .nv.callgraph             --------------------------
	.section	.nv.callgraph,"",@"SHT_CUDA_CALLGRAPH"
	.align	4
	.sectionentsize	8
	.align		4
        /*0000*/ 	.word	0x00000000
	.align		4
        /*0004*/ 	.word	0xffffffff
	.align		4
        /*0008*/ 	.word	0x00000000
	.align		4
        /*000c*/ 	.word	0xfffffffe
	.align		4
        /*0010*/ 	.word	0x00000000
	.align		4
        /*0014*/ 	.word	0xfffffffd
	.align		4
        /*0018*/ 	.word	0x00000000
	.align		4
        /*001c*/ 	.word	0xfffffffc


//--------------------- .text.triton_red_fused__to_copy_add_div_mul_pow_sum_4 --------------------------
	.section	.text.triton_red_fused__to_copy_add_div_mul_pow_sum_4,"ax",@progbits
	.align	128
        .global         triton_red_fused__to_copy_add_div_mul_pow_sum_4
        .type           triton_red_fused__to_copy_add_div_mul_pow_sum_4,@function
        .size           triton_red_fused__to_copy_add_div_mul_pow_sum_4,(.L_x_5 - triton_red_fused__to_copy_add_div_mul_pow_sum_4)
        .other          triton_red_fused__to_copy_add_div_mul_pow_sum_4,@"STO_CUDA_ENTRY STV_DEFAULT"
triton_red_fused__to_copy_add_div_mul_pow_sum_4:
.text.triton_red_fused__to_copy_add_div_mul_pow_sum_4:
[----:B------:R-:W0:Y:S02]  /*0000*/  LDC R1, c[0x0][0x28] ;  /* 0x00000a00ff017b82 */ /* 0x000e240000000800 */
[----:B------:R-:W1:Y:S01]  /*0010*/  S2R R0, SR_TID.X ;  /* 0x0000000000007919 */ /* 0x000e620000002100 */
[----:B------:R-:W2:Y:S01]  /*0020*/  S2UR UR4, SR_CTAID.X ;  /* 0x00000000000479c3 */ /* 0x000ea20000002500 */
[----:B------:R-:W-:Y:S01]  /*0030*/  ULDC UR6, c[0x0][0x240] ;  /* 0x0000900000067ab9 */ /* 0x000fe20000000800 */
[----:B------:R-:W-:Y:S01]  /*0040*/  BSSY B0, `(.L_x_0) ;  /* 0x000011d000007945 */ /* 0x000fe20003800000 */
[----:B--2---:R-:W-:Y:S01]  /*0050*/  USHF.L.U32 UR4, UR4, 0x4, URZ ;  /* 0x0000000404047899 */ /* 0x004fe2000800063f */
[----:B-1----:R-:W-:Y:S02]  /*0060*/  SHF.R.U32.HI R2, RZ, 0x2, R0 ;  /* 0x00000002ff027819 */ /* 0x002fe40000011600 */
[----:B------:R-:W-:Y:S02]  /*0070*/  LOP3.LUT R5, R0, 0x3, RZ, 0xc0, !PT ;  /* 0x0000000300057812 */ /* 0x000fe400078ec0ff */
[----:B------:R-:W-:Y:S02]  /*0080*/  SGXT.U32 R2, R2, 0x4 ;  /* 0x000000040202781a */ /* 0x000fe40000000000 */
[----:B------:R-:W-:-:S02]  /*0090*/  SHF.L.U32 R3, R5, 0x1, RZ ;  /* 0x0000000105037819 */ /* 0x000fc400000006ff */
[----:B------:R-:W-:Y:S01]  /*00a0*/  LOP3.LUT R2, R2, UR4, RZ, 0xfc, !PT ;  /* 0x0000000402027c12 */ /* 0x000fe2000f8efcff */
[----:B------:R-:W-:-:S03]  /*00b0*/  ULDC.64 UR4, c[0x0][0x208] ;  /* 0x0000820000047ab9 */ /* 0x000fc60000000a00 */
[C---:B------:R-:W-:Y:S02]  /*00c0*/  ISETP.GE.AND P1, PT, R2.reuse, UR6, PT ;  /* 0x0000000602007c0c */ /* 0x040fe4000bf26270 */
[----:B------:R-:W-:-:S11]  /*00d0*/  LEA R4, R2, R5, 0xc ;  /* 0x0000000502047211 */ /* 0x000fd600078e60ff */
[----:B------:R-:W-:Y:S01]  /*00e0*/  @P1 MOV R7, RZ ;  /* 0x000000ff00071202 */ /* 0x000fe20000000f00 */
[----:B------:R-:W-:Y:S06]  /*00f0*/  @P1 BRA `(.L_x_1) ;  /* 0x0000001000441947 */ /* 0x000fec0003800000 */
[----:B------:R-:W1:Y:S01]  /*0100*/  LDC.64 R10, c[0x0][0x218] ;  /* 0x00008600ff0a7b82 */ /* 0x000e620000000a00 */
[----:B------:R-:W-:Y:S01]  /*0110*/  ULDC.64 UR8, c[0x0][0x228] ;  /* 0x00008a0000087ab9 */ /* 0x000fe20000000a00 */
[----:B------:R-:W-:Y:S01]  /*0120*/  HFMA2.MMA R7, -RZ, RZ, 0, 0 ;  /* 0x00000000ff077435 */ /* 0x000fe200000001ff */
[----:B------:R-:W-:Y:S02]  /*0130*/  IADD3 R9, P0, R3, UR8, RZ ;  /* 0x0000000803097c10 */ /* 0x000fe4000ff1e0ff */
[----:B------:R-:W-:Y:S02]  /*0140*/  MOV R5, 0xfffffffc ;  /* 0xfffffffc00057802 */ /* 0x000fe40000000f00 */
[----:B------:R-:W-:Y:S01]  /*0150*/  IADD3.X R18, RZ, UR9, RZ, P0, !PT ;  /* 0x00000009ff127c10 */ /* 0x000fe200087fe4ff */
[----:B------:R-:W2:Y:S01]  /*0160*/  LDC.64 R12, c[0x0][0x220] ;  /* 0x00008800ff0c7b82 */ /* 0x000ea20000000a00 */
[----:B------:R-:W-:-:S07]  /*0170*/  MOV R6, 0xffffffff ;  /* 0xffffffff00067802 */ /* 0x000fce0000000f00 */
[----:B------:R-:W3:Y:S02]  /*0180*/  LDC.64 R14, c[0x0][0x230] ;  /* 0x00008c00ff0e7b82 */ /* 0x000ee40000000a00 */
.L_x_2:
[----:B------:R-:W-:-:S04]  /*0190*/  IADD3 R19, R5, 0x4, RZ ;  /* 0x0000000405137810 */ /* 0x000fc80007ffe0ff */
[----:B------:R-:W-:-:S05]  /*01a0*/  LOP3.LUT R19, R4, R19, RZ, 0xfc, !PT ;  /* 0x0000001304137212 */ /* 0x000fca00078efcff */
[----:B--2---:R-:W-:-:S04]  /*01b0*/  IMAD.WIDE R16, R19, 0x2, R12 ;  /* 0x0000000213107825 */ /* 0x004fc800078e020c */
[C---:B-1----:R-:W-:Y:S01]  /*01c0*/  IMAD.WIDE R22, R19.reuse, 0x2, R10 ;  /* 0x0000000213167825 */ /* 0x042fe200078e020a */
[----:B------:R1:W2:Y:S04]  /*01d0*/  LDG.E.EL.U16 R24, desc[UR4][R16.64] ;  /* 0x0000000410187981 */ /* 0x0002a8000c2e1500 */
[----:B------:R-:W4:Y:S01]  /*01e0*/  LDG.E.EL.U16 R25, desc[UR4][R22.64] ;  /* 0x0000000416197981 */ /* 0x000f22000c2e1500 */
[----:B-1----:R-:W-:Y:S02]  /*01f0*/  MOV R16, R9 ;  /* 0x0000000900107202 */ /* 0x002fe40000000f00 */
[----:B------:R-:W-:Y:S01]  /*0200*/  MOV R17, R18 ;  /* 0x0000001200117202 */ /* 0x000fe20000000f00 */
[----:B---3--:R-:W-:-:S04]  /*0210*/  IMAD.WIDE R18, R19, 0x2, R14 ;  /* 0x0000000213127825 */ /* 0x008fc800078e020e */
[----:B------:R-:W3:Y:S04]  /*0220*/  LDG.E.EL.U16 R8, desc[UR4][R16.64] ;  /* 0x0000000410087981 */ /* 0x000ee8000c2e1500 */
[----:B------:R1:W5:Y:S01]  /*0230*/  LDG.E.EL.U16 R9, desc[UR4][R18.64] ;  /* 0x0000000412097981 */ /* 0x000362000c2e1500 */
[----:B------:R-:W-:Y:S02]  /*0240*/  IADD3 R29, R5, 0x8, RZ ;  /* 0x00000008051d7810 */ /* 0x000fe40007ffe0ff */
[----:B------:R-:W-:Y:S01]  /*0250*/  IADD3 R28, R5, 0xc, RZ ;  /* 0x0000000c051c7810 */ /* 0x000fe20007ffe0ff */
[----:B------:R-:W5:Y:S01]  /*0260*/  LDG.E.EL.U16 R27, desc[UR4][R16.64+0x8] ;  /* 0x00000804101b7981 */ /* 0x000f62000c2e1500 */
[----:B------:R-:W-:-:S05]  /*0270*/  LOP3.LUT R29, R4, R29, RZ, 0xfc, !PT ;  /* 0x0000001d041d7212 */ /* 0x000fca00078efcff */
[----:B------:R-:W-:-:S04]  /*0280*/  IMAD.WIDE R20, R29, 0x2, R12 ;  /* 0x000000021d147825 */ /* 0x000fc800078e020c */
[C---:B-1----:R-:W-:Y:S02]  /*0290*/  IMAD.WIDE R18, R29.reuse, 0x2, R10 ;  /* 0x000000021d127825 */ /* 0x042fe400078e020a */
[----:B------:R-:W5:Y:S02]  /*02a0*/  LDG.E.EL.U16 R20, desc[UR4][R20.64] ;  /* 0x0000000414147981 */ /* 0x000f64000c2e1500 */
[----:B------:R-:W-:Y:S02]  /*02b0*/  IMAD.WIDE R22, R29, 0x2, R14 ;  /* 0x000000021d167825 */ /* 0x000fe400078e020e */
[----:B------:R2:W5:Y:S01]  /*02c0*/  LDG.E.EL.U16 R26, desc[UR4][R18.64] ;  /* 0x00000004121a7981 */ /* 0x000562000c2e1500 */
[----:B------:R-:W-:-:S03]  /*02d0*/  LOP3.LUT R29, R4, R28, RZ, 0xfc, !PT ;  /* 0x0000001c041d7212 */ /* 0x000fc600078efcff */
[----:B------:R1:W5:Y:S01]  /*02e0*/  LDG.E.EL.U16 R22, desc[UR4][R22.64] ;  /* 0x0000000416167981 */ /* 0x000362000c2e1500 */
[----:B--2---:R-:W-:Y:S02]  /*02f0*/  HADD2.F32 R19, -RZ, R24.H0_H0 ;  /* 0x20000018ff137230 */ /* 0x004fe40000004100 */
[----:B----4-:R-:W-:Y:S02]  /*0300*/  HADD2.F32 R28, -RZ, R25.H0_H0 ;  /* 0x20000019ff1c7230 */ /* 0x010fe40000004100 */
[----:B------:R-:W-:-:S04]  /*0310*/  IMAD.WIDE R24, R29, 0x2, R10 ;  /* 0x000000021d187825 */ /* 0x000fc800078e020a */
[----:B------:R-:W-:Y:S01]  /*0320*/  FADD R28, R28, R19 ;  /* 0x000000131c1c7221 */ /* 0x000fe20000000000 */
[----:B------:R-:W-:Y:S01]  /*0330*/  IMAD.WIDE R18, R29, 0x2, R12 ;  /* 0x000000021d127825 */ /* 0x000fe200078e020c */
[----:B------:R-:W2:Y:S04]  /*0340*/  LDG.E.EL.U16 R24, desc[UR4][R24.64] ;  /* 0x0000000418187981 */ /* 0x000ea8000c2e1500 */
[----:B------:R-:W4:Y:S01]  /*0350*/  LDG.E.EL.U16 R21, desc[UR4][R18.64] ;  /* 0x0000000412157981 */ /* 0x000f22000c2e1500 */
[----:B---3--:R-:W-:-:S05]  /*0360*/  HADD2.F32 R8, -RZ, R8.H0_H0 ;  /* 0x20000008ff087230 */ /* 0x008fca0000004100 */
[----:B------:R-:W-:Y:S01]  /*0370*/  FMUL R28, R8, R28 ;  /* 0x0000001c081c7220 */ /* 0x000fe20000400000 */
[----:B-----5:R-:W-:-:S05]  /*0380*/  HADD2.F32 R8, -RZ, R9.H0_H0 ;  /* 0x20000009ff087230 */ /* 0x020fca0000004100 */
[----:B01----:R-:W-:Y:S01]  /*0390*/  FFMA R23, R8, R28, R7 ;  /* 0x0000001c08177223 */ /* 0x003fe20000000007 */
[----:B------:R-:W-:Y:S01]  /*03a0*/  IMAD.WIDE R8, R29, 0x2, R14 ;  /* 0x000000021d087825 */ /* 0x000fe200078e020e */
[----:B------:R-:W3:Y:S04]  /*03b0*/  LDG.E.EL.U16 R7, desc[UR4][R16.64+0x10] ;  /* 0x0000100410077981 */ /* 0x000ee8000c2e1500 */
[----:B------:R0:W5:Y:S01]  /*03c0*/  LDG.E.EL.U16 R25, desc[UR4][R8.64] ;  /* 0x0000000408197981 */ /* 0x000162000c2e1500 */
[----:B------:R-:W-:-:S04]  /*03d0*/  IADD3 R29, R5, 0x10, RZ ;  /* 0x00000010051d7810 */ /* 0x000fc80007ffe0ff */
[----:B0-----:R-:W-:-:S05]  /*03e0*/  LOP3.LUT R9, R4, R29, RZ, 0xfc, !PT ;  /* 0x0000001d04097212 */ /* 0x001fca00078efcff */
[----:B------:R-:W-:-:S06]  /*03f0*/  IMAD.WIDE R28, R9, 0x2, R10 ;  /* 0x00000002091c7825 */ /* 0x000fcc00078e020a */
[----:B------:R0:W5:Y:S01]  /*0400*/  LDG.E.EL.U16 R28, desc[UR4][R28.64] ;  /* 0x000000041c1c7981 */ /* 0x000162000c2e1500 */
[----:B------:R-:W-:Y:S02]  /*0410*/  HADD2.F32 R26, -RZ, R26.H0_H0 ;  /* 0x2000001aff1a7230 */ /* 0x000fe40000004100 */
[----:B------:R-:W-:Y:S02]  /*0420*/  HADD2.F32 R19, -RZ, R20.H0_H0 ;  /* 0x20000014ff137230 */ /* 0x000fe40000004100 */
[----:B------:R-:W-:-:S03]  /*0430*/  HADD2.F32 R27, -RZ, R27.H0_H0 ;  /* 0x2000001bff1b7230 */ /* 0x000fc60000004100 */
[----:B------:R-:W-:Y:S01]  /*0440*/  FADD R26, R26, R19 ;  /* 0x000000131a1a7221 */ /* 0x000fe20000000000 */
[----:B------:R-:W-:-:S04]  /*0450*/  IMAD.WIDE R18, R9, 0x2, R12 ;  /* 0x0000000209127825 */ /* 0x000fc800078e020c */
[----:B------:R-:W-:Y:S01]  /*0460*/  FMUL R27, R27, R26 ;  /* 0x0000001a1b1b7220 */ /* 0x000fe20000400000 */
[----:B------:R-:W-:Y:S01]  /*0470*/  HADD2.F32 R22, -RZ, R22.H0_H0 ;  /* 0x20000016ff167230 */ /* 0x000fe20000004100 */
[----:B------:R1:W5:Y:S01]  /*0480*/  LDG.E.EL.U16 R20, desc[UR4][R18.64] ;  /* 0x0000000412147981 */ /* 0x000362000c2e1500 */
[----:B------:R-:W-:-:S04]  /*0490*/  IMAD.WIDE R8, R9, 0x2, R14 ;  /* 0x0000000209087825 */ /* 0x000fc800078e020e */
[----:B------:R-:W-:Y:S01]  /*04a0*/  FFMA R27, R22, R27, R23 ;  /* 0x0000001b161b7223 */ /* 0x000fe20000000017 */
[----:B------:R-:W-:Y:S01]  /*04b0*/  IADD3 R23, R5, 0x14, RZ ;  /* 0x0000001405177810 */ /* 0x000fe20007ffe0ff */
[----:B------:R-:W5:Y:S03]  /*04c0*/  LDG.E.EL.U16 R26, desc[UR4][R16.64+0x18] ;  /* 0x00001804101a7981 */ /* 0x000f66000c2e1500 */
[----:B0-----:R-:W-:Y:S01]  /*04d0*/  LOP3.LUT R29, R4, R23, RZ, 0xfc, !PT ;  /* 0x00000017041d7212 */ /* 0x001fe200078efcff */
[----:B------:R0:W5:Y:S04]  /*04e0*/  LDG.E.EL.U16 R8, desc[UR4][R8.64] ;  /* 0x0000000408087981 */ /* 0x000168000c2e1500 */
[----:B------:R-:W-:-:S04]  /*04f0*/  IMAD.WIDE R22, R29, 0x2, R10 ;  /* 0x000000021d167825 */ /* 0x000fc800078e020a */
[----:B-1----:R-:W-:Y:S02]  /*0500*/  IMAD.WIDE R18, R29, 0x2, R12 ;  /* 0x000000021d127825 */ /* 0x002fe400078e020c */
[----:B------:R1:W5:Y:S01]  /*0510*/  LDG.E.EL.U16 R22, desc[UR4][R22.64] ;  /* 0x0000000416167981 */ /* 0x000362000c2e1500 */
[----:B0-----:R-:W-:-:S04]  /*0520*/  IADD3 R9, R5, 0x18, RZ ;  /* 0x0000001805097810 */ /* 0x001fc80007ffe0ff */
[----:B------:R-:W-:Y:S01]  /*0530*/  LOP3.LUT R9, R4, R9, RZ, 0xfc, !PT ;  /* 0x0000000904097212 */ /* 0x000fe200078efcff */
[----:B--2---:R-:W-:Y:S02]  /*0540*/  HADD2.F32 R24, -RZ, R24.H0_H0 ;  /* 0x20000018ff187230 */ /* 0x004fe40000004100 */
[----:B----4-:R-:W-:-:S05]  /*0550*/  HADD2.F32 R21, -RZ, R21.H0_H0 ;  /* 0x20000015ff157230 */ /* 0x010fca0000004100 */
[----:B------:R-:W-:Y:S02]  /*0560*/  FADD R24, R24, R21 ;  /* 0x0000001518187221 */ /* 0x000fe40000000000 */
[----:B------:R0:W2:Y:S01]  /*0570*/  LDG.E.EL.U16 R21, desc[UR4][R18.64] ;  /* 0x0000000412157981 */ /* 0x0000a2000c2e1500 */
[----:B---3--:R-:W-:-:S05]  /*0580*/  HADD2.F32 R7, -RZ, R7.H0_H0 ;  /* 0x20000007ff077230 */ /* 0x008fca0000004100 */
[----:B------:R-:W-:Y:S01]  /*0590*/  FMUL R7, R7, R24 ;  /* 0x0000001807077220 */ /* 0x000fe20000400000 */
[----:B-----5:R-:W-:-:S05]  /*05a0*/  HADD2.F32 R24, -RZ, R25.H0_H0 ;  /* 0x20000019ff187230 */ /* 0x020fca0000004100 */
[----:B------:R-:W-:Y:S01]  /*05b0*/  FFMA R27, R24, R7, R27 ;  /* 0x00000007181b7223 */ /* 0x000fe2000000001b */
[----:B------:R-:W-:Y:S01]  /*05c0*/  IMAD.WIDE R24, R29, 0x2, R14 ;  /* 0x000000021d187825 */ /* 0x000fe200078e020e */
[----:B------:R-:W3:Y:S05]  /*05d0*/  LDG.E.EL.U16 R7, desc[UR4][R16.64+0x20] ;  /* 0x0000200410077981 */ /* 0x000eea000c2e1500 */
[----:B------:R-:W4:Y:S01]  /*05e0*/  LDG.E.EL.U16 R24, desc[UR4][R24.64] ;  /* 0x0000000418187981 */ /* 0x000f22000c2e1500 */
[----:B-1----:R-:W-:Y:S02]  /*05f0*/  HADD2.F32 R23, -RZ, R28.H0_H0 ;  /* 0x2000001cff177230 */ /* 0x002fe40000004100 */
[----:B------:R-:W-:Y:S01]  /*0600*/  IMAD.WIDE R28, R9, 0x2, R10 ;  /* 0x00000002091c7825 */ /* 0x000fe200078e020a */
[----:B------:R-:W5:Y:S05]  /*0610*/  LDG.E.EL.U16 R25, desc[UR4][R16.64+0x28] ;  /* 0x0000280410197981 */ /* 0x000f6a000c2e1500 */
[----:B------:R1:W5:Y:S01]  /*0620*/  LDG.E.EL.U16 R28, desc[UR4][R28.64] ;  /* 0x000000041c1c7981 */ /* 0x000362000c2e1500 */
[----:B------:R-:W-:-:S05]  /*0630*/  HADD2.F32 R20, -RZ, R20.H0_H0 ;  /* 0x20000014ff147230 */ /* 0x000fca0000004100 */
[----:B------:R-:W-:Y:S01]  /*0640*/  FADD R23, R23, R20 ;  /* 0x0000001417177221 */ /* 0x000fe20000000000 */
[----:B------:R-:W-:Y:S02]  /*0650*/  HADD2.F32 R26, -RZ, R26.H0_H0 ;  /* 0x2000001aff1a7230 */ /* 0x000fe40000004100 */
[----:B0-----:R-:W-:-:S04]  /*0660*/  IMAD.WIDE R18, R9, 0x2, R12 ;  /* 0x0000000209127825 */ /* 0x001fc800078e020c */
[----:B------:R-:W-:Y:S01]  /*0670*/  FMUL R23, R26, R23 ;  /* 0x000000171a177220 */ /* 0x000fe20000400000 */
[----:B------:R-:W-:Y:S01]  /*0680*/  HADD2.F32 R8, -RZ, R8.H0_H0 ;  /* 0x20000008ff087230 */ /* 0x000fe20000004100 */
[----:B------:R2:W5:Y:S04]  /*0690*/  LDG.E.EL.U16 R20, desc[UR4][R18.64] ;  /* 0x0000000412147981 */ /* 0x000568000c2e1500 */
[----:B------:R-:W-:Y:S01]  /*06a0*/  FFMA R27, R8, R23, R27 ;  /* 0x00000017081b7223 */ /* 0x000fe2000000001b */
[----:B------:R-:W-:Y:S01]  /*06b0*/  IADD3 R23, R5, 0x1c, RZ ;  /* 0x0000001c05177810 */ /* 0x000fe20007ffe0ff */
[----:B------:R-:W-:-:S03]  /*06c0*/  IMAD.WIDE R8, R9, 0x2, R14 ;  /* 0x0000000209087825 */ /* 0x000fc600078e020e */
[----:B------:R-:W-:Y:S01]  /*06d0*/  LOP3.LUT R26, R4, R23, RZ, 0xfc, !PT ;  /* 0x00000017041a7212 */ /* 0x000fe200078efcff */
[----:B-1----:R-:W-:Y:S02]  /*06e0*/  HADD2.F32 R29, -RZ, R22.H0_H0 ;  /* 0x20000016ff1d7230 */ /* 0x002fe40000004100 */
[----:B------:R0:W5:Y:S02]  /*06f0*/  LDG.E.EL.U16 R8, desc[UR4][R8.64] ;  /* 0x0000000408087981 */ /* 0x000164000c2e1500 */
[----:B------:R-:W-:-:S06]  /*0700*/  IMAD.WIDE R22, R26, 0x2, R10 ;  /* 0x000000021a167825 */ /* 0x000fcc00078e020a */
[----:B------:R-:W5:Y:S01]  /*0710*/  LDG.E.EL.U16 R22, desc[UR4][R22.64] ;  /* 0x0000000416167981 */ /* 0x000f62000c2e1500 */
[----:B--2---:R-:W-:-:S05]  /*0720*/  HADD2.F32 R18, -RZ, R21.H0_H0 ;  /* 0x20000015ff127230 */ /* 0x004fca0000004100 */
[----:B------:R-:W-:Y:S01]  /*0730*/  FADD R29, R29, R18 ;  /* 0x000000121d1d7221 */ /* 0x000fe20000000000 */
[----:B------:R-:W-:-:S05]  /*0740*/  IMAD.WIDE R18, R26, 0x2, R12 ;  /* 0x000000021a127825 */ /* 0x000fca00078e020c */
[----:B------:R1:W2:Y:S01]  /*0750*/  LDG.E.EL.U16 R21, desc[UR4][R18.64] ;  /* 0x0000000412157981 */ /* 0x0002a2000c2e1500 */
[----:B---3--:R-:W-:Y:S02]  /*0760*/  HADD2.F32 R7, -RZ, R7.H0_H0 ;  /* 0x20000007ff077230 */ /* 0x008fe40000004100 */
[----:B----4-:R-:W-:-:S03]  /*0770*/  HADD2.F32 R24, -RZ, R24.H0_H0 ;  /* 0x20000018ff187230 */ /* 0x010fc60000004100 */
[----:B------:R-:W-:Y:S01]  /*0780*/  FMUL R7, R7, R29 ;  /* 0x0000001d07077220 */ /* 0x000fe20000400000 */
[----:B------:R-:W-:-:S03]  /*0790*/  IADD3 R29, R5, 0x20, RZ ;  /* 0x00000020051d7810 */ /* 0x000fc60007ffe0ff */
[----:B0-----:R-:W-:Y:S01]  /*07a0*/  FFMA R9, R24, R7, R27 ;  /* 0x0000000718097223 */ /* 0x001fe2000000001b */
[----:B------:R-:W-:Y:S01]  /*07b0*/  IMAD.WIDE R26, R26, 0x2, R14 ;  /* 0x000000021a1a7825 */ /* 0x000fe200078e020e */
[----:B------:R-:W3:Y:S01]  /*07c0*/  LDG.E.EL.U16 R7, desc[UR4][R16.64+0x30] ;  /* 0x0000300410077981 */ /* 0x000ee2000c2e1500 */
[----:B------:R-:W-:-:S04]  /*07d0*/  LOP3.LUT R24, R4, R29, RZ, 0xfc, !PT ;  /* 0x0000001d04187212 */ /* 0x000fc800078efcff */
[----:B------:R0:W4:Y:S01]  /*07e0*/  LDG.E.EL.U16 R26, desc[UR4][R26.64] ;  /* 0x000000041a1a7981 */ /* 0x000122000c2e1500 */
[----:B-1----:R-:W-:-:S04]  /*07f0*/  IMAD.WIDE R18, R24, 0x2, R12 ;  /* 0x0000000218127825 */ /* 0x002fc800078e020c */
[----:B-----5:R-:W-:Y:S02]  /*0800*/  HADD2.F32 R23, -RZ, R28.H0_H0 ;  /* 0x2000001cff177230 */ /* 0x020fe40000004100 */
[----:B------:R-:W-:Y:S01]  /*0810*/  IMAD.WIDE R28, R24, 0x2, R10 ;  /* 0x00000002181c7825 */ /* 0x000fe200078e020a */
[----:B------:R-:W5:Y:S05]  /*0820*/  LDG.E.EL.U16 R18, desc[UR4][R18.64] ;  /* 0x0000000412127981 */ /* 0x000f6a000c2e1500 */
[----:B------:R-:W5:Y:S01]  /*0830*/  LDG.E.EL.U16 R28, desc[UR4][R28.64] ;  /* 0x000000041c1c7981 */ /* 0x000f62000c2e1500 */
[----:B------:R-:W-:Y:S01]  /*0840*/  HADD2.F32 R25, -RZ, R25.H0_H0 ;  /* 0x20000019ff197230 */ /* 0x000fe20000004100 */
[----:B0-----:R-:W-:-:S02]  /*0850*/  IADD3 R27, R5, 0x24, RZ ;  /* 0x00000024051b7810 */ /* 0x001fc40007ffe0ff */
[----:B------:R-:W5:Y:S01]  /*0860*/  LDG.E.EL.U16 R19, desc[UR4][R16.64+0x38] ;  /* 0x0000380410137981 */ /* 0x000f62000c2e1500 */
[----:B------:R-:W-:Y:S01]  /*0870*/  HADD2.F32 R20, -RZ, R20.H0_H0 ;  /* 0x20000014ff147230 */ /* 0x000fe20000004100 */
[----:B------:R-:W-:-:S04]  /*0880*/  LOP3.LUT R27, R4, R27, RZ, 0xfc, !PT ;  /* 0x0000001b041b7212 */ /* 0x000fc800078efcff */
[----:B------:R-:W-:-:S04]  /*0890*/  FADD R20, R23, R20 ;  /* 0x0000001417147221 */ /* 0x000fc80000000000 */
[----:B------:R-:W-:Y:S01]  /*08a0*/  FMUL R20, R25, R20 ;  /* 0x0000001419147220 */ /* 0x000fe20000400000 */
[----:B------:R-:W-:-:S05]  /*08b0*/  HADD2.F32 R8, -RZ, R8.H0_H0 ;  /* 0x20000008ff087230 */ /* 0x000fca0000004100 */
[----:B------:R-:W-:Y:S01]  /*08c0*/  FFMA R23, R8, R20, R9 ;  /* 0x0000001408177223 */ /* 0x000fe20000000009 */
[----:B------:R-:W-:-:S04]  /*08d0*/  IMAD.WIDE R8, R27, 0x2, R10 ;  /* 0x000000021b087825 */ /* 0x000fc800078e020a */
[----:B------:R-:W-:Y:S02]  /*08e0*/  HADD2.F32 R22, -RZ, R22.H0_H0 ;  /* 0x20000016ff167230 */ /* 0x000fe40000004100 */
[----:B------:R-:W-:Y:S01]  /*08f0*/  IMAD.WIDE R24, R24, 0x2, R14 ;  /* 0x0000000218187825 */ /* 0x000fe200078e020e */
[----:B------:R3:W5:Y:S05]  /*0900*/  LDG.E.EL.U16 R8, desc[UR4][R8.64] ;  /* 0x0000000408087981 */ /* 0x00076a000c2e1500 */
[----:B------:R-:W5:Y:S01]  /*0910*/  LDG.E.EL.U16 R24, desc[UR4][R24.64] ;  /* 0x0000000418187981 */ /* 0x000f62000c2e1500 */
[----:B--2---:R-:W-:-:S05]  /*0920*/  HADD2.F32 R21, -RZ, R21.H0_H0 ;  /* 0x20000015ff157230 */ /* 0x004fca0000004100 */
[----:B------:R-:W-:Y:S01]  /*0930*/  FADD R22, R22, R21 ;  /* 0x0000001516167221 */ /* 0x000fe20000000000 */
[----:B------:R-:W-:-:S05]  /*0940*/  IMAD.WIDE R20, R27, 0x2, R12 ;  /* 0x000000021b147825 */ /* 0x000fca00078e020c */
[----:B------:R5:W2:Y:S01]  /*0950*/  LDG.E.EL.U16 R29, desc[UR4][R20.64] ;  /* 0x00000004141d7981 */ /* 0x000aa2000c2e1500 */
[----:B---3--:R-:W-:-:S03]  /*0960*/  HADD2.F32 R9, -RZ, R7.H0_H0 ;  /* 0x20000007ff097230 */ /* 0x008fc60000004100 */
[----:B------:R-:W3:Y:S01]  /*0970*/  LDG.E.EL.U16 R7, desc[UR4][R16.64+0x40] ;  /* 0x0000400410077981 */ /* 0x000ee2000c2e1500 */
[----:B----4-:R-:W-:Y:S02]  /*0980*/  HADD2.F32 R26, -RZ, R26.H0_H0 ;  /* 0x2000001aff1a7230 */ /* 0x010fe40000004100 */
[----:B------:R-:W-:-:S04]  /*0990*/  FMUL R22, R9, R22 ;  /* 0x0000001609167220 */ /* 0x000fc80000400000 */
[----:B------:R-:W-:Y:S01]  /*09a0*/  FFMA R9, R26, R22, R23 ;  /* 0x000000161a097223 */ /* 0x000fe20000000017 */
[----:B------:R-:W-:Y:S01]  /*09b0*/  IMAD.WIDE R22, R27, 0x2, R14 ;  /* 0x000000021b167825 */ /* 0x000fe200078e020e */
[----:B------:R-:W-:-:S03]  /*09c0*/  IADD3 R26, R5, 0x28, RZ ;  /* 0x00000028051a7810 */ /* 0x000fc60007ffe0ff */
[----:B-----5:R-:W-:Y:S01]  /*09d0*/  HADD2.F32 R21, -RZ, R18.H0_H0 ;  /* 0x20000012ff157230 */ /* 0x020fe20000004100 */
[----:B------:R-:W-:Y:S01]  /*09e0*/  LOP3.LUT R25, R4, R26, RZ, 0xfc, !PT ;  /* 0x0000001a04197212 */ /* 0x000fe200078efcff */
[----:B------:R0:W4:Y:S01]  /*09f0*/  LDG.E.EL.U16 R22, desc[UR4][R22.64] ;  /* 0x0000000416167981 */ /* 0x000122000c2e1500 */
[----:B------:R-:W-:-:S03]  /*0a00*/  HADD2.F32 R28, -RZ, R28.H0_H0 ;  /* 0x2000001cff1c7230 */ /* 0x000fc60000004100 */
[----:B------:R-:W-:-:S04]  /*0a10*/  IMAD.WIDE R26, R25, 0x2, R10 ;  /* 0x00000002191a7825 */ /* 0x000fc800078e020a */
[----:B------:R-:W-:Y:S01]  /*0a20*/  FADD R18, R28, R21 ;  /* 0x000000151c127221 */ /* 0x000fe20000000000 */
[----:B------:R-:W-:Y:S01]  /*0a30*/  IMAD.WIDE R20, R25, 0x2, R12 ;  /* 0x0000000219147825 */ /* 0x000fe200078e020c */
[----:B------:R-:W5:Y:S05]  /*0a40*/  LDG.E.EL.U16 R26, desc[UR4][R26.64] ;  /* 0x000000041a1a7981 */ /* 0x000f6a000c2e1500 */
[----:B------:R1:W5:Y:S01]  /*0a50*/  LDG.E.EL.U16 R20, desc[UR4][R20.64] ;  /* 0x0000000414147981 */ /* 0x000362000c2e1500 */
[----:B------:R-:W-:-:S05]  /*0a60*/  HADD2.F32 R19, -RZ, R19.H0_H0 ;  /* 0x20000013ff137230 */ /* 0x000fca0000004100 */
[----:B------:R-:W-:Y:S01]  /*0a70*/  FMUL R18, R19, R18 ;  /* 0x0000001213127220 */ /* 0x000fe20000400000 */
[----:B------:R-:W-:Y:S01]  /*0a80*/  IADD3 R19, R5, 0x2c, RZ ;  /* 0x0000002c05137810 */ /* 0x000fe20007ffe0ff */
[----:B------:R-:W5:Y:S03]  /*0a90*/  LDG.E.EL.U16 R27, desc[UR4][R16.64+0x50] ;  /* 0x00005004101b7981 */ /* 0x000f66000c2e1500 */
[----:B0-----:R-:W-:Y:S01]  /*0aa0*/  LOP3.LUT R23, R4, R19, RZ, 0xfc, !PT ;  /* 0x0000001304177212 */ /* 0x001fe200078efcff */
[----:B------:R-:W-:Y:S02]  /*0ab0*/  HADD2.F32 R8, -RZ, R8.H0_H0 ;  /* 0x20000008ff087230 */ /* 0x000fe40000004100 */
[----:B------:R-:W-:-:S05]  /*0ac0*/  HADD2.F32 R24, -RZ, R24.H0_H0 ;  /* 0x20000018ff187230 */ /* 0x000fca0000004100 */
[----:B------:R-:W-:Y:S01]  /*0ad0*/  FFMA R28, R24, R18, R9 ;  /* 0x00000012181c7223 */ /* 0x000fe20000000009 */
[----:B------:R-:W-:-:S06]  /*0ae0*/  IMAD.WIDE R24, R25, 0x2, R14 ;  /* 0x0000000219187825 */ /* 0x000fcc00078e020e */
[----:B------:R-:W5:Y:S01]  /*0af0*/  LDG.E.EL.U16 R24, desc[UR4][R24.64] ;  /* 0x0000000418187981 */ /* 0x000f62000c2e1500 */
[----:B--2---:R-:W-:-:S05]  /*0b00*/  HADD2.F32 R29, -RZ, R29.H0_H0 ;  /* 0x2000001dff1d7230 */ /* 0x004fca0000004100 */
[----:B------:R-:W-:Y:S01]  /*0b10*/  FADD R18, R8, R29 ;  /* 0x0000001d08127221 */ /* 0x000fe20000000000 */
[----:B------:R-:W-:-:S04]  /*0b20*/  IMAD.WIDE R8, R23, 0x2, R10 ;  /* 0x0000000217087825 */ /* 0x000fc800078e020a */
[----:B---3--:R-:W-:Y:S02]  /*0b30*/  HADD2.F32 R7, -RZ, R7.H0_H0 ;  /* 0x20000007ff077230 */ /* 0x008fe40000004100 */
[----:B------:R0:W2:Y:S03]  /*0b40*/  LDG.E.EL.U16 R8, desc[UR4][R8.64] ;  /* 0x0000000408087981 */ /* 0x0000a6000c2e1500 */
[----:B-1----:R-:W-:Y:S01]  /*0b50*/  FMUL R21, R7, R18 ;  /* 0x0000001207157220 */ /* 0x002fe20000400000 */
[----:B------:R-:W-:Y:S01]  /*0b60*/  IMAD.WIDE R18, R23, 0x2, R12 ;  /* 0x0000000217127825 */ /* 0x000fe200078e020c */
[----:B------:R-:W3:Y:S05]  /*0b70*/  LDG.E.EL.U16 R7, desc[UR4][R16.64+0x48] ;  /* 0x0000480410077981 */ /* 0x000eea000c2e1500 */
[----:B------:R1:W3:Y:S01]  /*0b80*/  LDG.E.EL.U16 R18, desc[UR4][R18.64] ;  /* 0x0000000412127981 */ /* 0x0002e2000c2e1500 */
[----:B----4-:R-:W-:-:S05]  /*0b90*/  HADD2.F32 R29, -RZ, R22.H0_H0 ;  /* 0x20000016ff1d7230 */ /* 0x010fca0000004100 */
[----:B0-----:R-:W-:Y:S01]  /*0ba0*/  FFMA R9, R29, R21, R28 ;  /* 0x000000151d097223 */ /* 0x001fe2000000001c */
[----:B------:R-:W-:Y:S01]  /*0bb0*/  IADD3 R21, R5, 0x30, RZ ;  /* 0x0000003005157810 */ /* 0x000fe20007ffe0ff */
[----:B------:R-:W-:-:S03]  /*0bc0*/  IMAD.WIDE R22, R23, 0x2, R14 ;  /* 0x0000000217167825 */ /* 0x000fc600078e020e */
[----:B-1----:R-:W-:Y:S01]  /*0bd0*/  LOP3.LUT R19, R4, R21, RZ, 0xfc, !PT ;  /* 0x0000001504137212 */ /* 0x002fe200078efcff */
[----:B-----5:R-:W-:Y:S02]  /*0be0*/  HADD2.F32 R26, -RZ, R26.H0_H0 ;  /* 0x2000001aff1a7230 */ /* 0x020fe40000004100 */
[----:B------:R0:W4:Y:S01]  /*0bf0*/  LDG.E.EL.U16 R22, desc[UR4][R22.64] ;  /* 0x0000000416167981 */ /* 0x000122000c2e1500 */
[----:B------:R-:W-:Y:S02]  /*0c00*/  HADD2.F32 R21, -RZ, R20.H0_H0 ;  /* 0x20000014ff157230 */ /* 0x000fe40000004100 */
[----:B------:R-:W-:-:S04]  /*0c10*/  IMAD.WIDE R28, R19, 0x2, R10 ;  /* 0x00000002131c7825 */ /* 0x000fc800078e020a */
[----:B------:R-:W-:Y:S01]  /*0c20*/  FADD R26, R26, R21 ;  /* 0x000000151a1a7221 */ /* 0x000fe20000000000 */
[----:B------:R-:W-:Y:S01]  /*0c30*/  IMAD.WIDE R20, R19, 0x2, R12 ;  /* 0x0000000213147825 */ /* 0x000fe200078e020c */
[----:B------:R-:W5:Y:S04]  /*0c40*/  LDG.E.EL.U16 R28, desc[UR4][R28.64] ;  /* 0x000000041c1c7981 */ /* 0x000f68000c2e1500 */
[----:B------:R1:W5:Y:S01]  /*0c50*/  LDG.E.EL.U16 R25, desc[UR4][R20.64] ;  /* 0x0000000414197981 */ /* 0x000362000c2e1500 */
[----:B0-----:R-:W-:-:S04]  /*0c60*/  IADD3 R23, R5, 0x34, RZ ;  /* 0x0000003405177810 */ /* 0x001fc80007ffe0ff */
[----:B------:R-:W-:Y:S01]  /*0c70*/  LOP3.LUT R23, R4, R23, RZ, 0xfc, !PT ;  /* 0x0000001704177212 */ /* 0x000fe200078efcff */
[----:B------:R-:W-:-:S04]  /*0c80*/  HADD2.F32 R27, -RZ, R27.H0_H0 ;  /* 0x2000001bff1b7230 */ /* 0x000fc80000004100 */
[----:B-1----:R-:W-:-:S06]  /*0c90*/  IMAD.WIDE R20, R23, 0x2, R12 ;  /* 0x0000000217147825 */ /* 0x002fcc00078e020c */
[----:B------:R-:W5:Y:S01]  /*0ca0*/  LDG.E.EL.U16 R20, desc[UR4][R20.64] ;  /* 0x0000000414147981 */ /* 0x000f62000c2e1500 */
[----:B------:R-:W-:Y:S02]  /*0cb0*/  HADD2.F32 R24, -RZ, R24.H0_H0 ;  /* 0x20000018ff187230 */ /* 0x000fe40000004100 */
[----:B--2---:R-:W-:Y:S02]  /*0cc0*/  HADD2.F32 R8, -RZ, R8.H0_H0 ;  /* 0x20000008ff087230 */ /* 0x004fe40000004100 */
[----:B---3--:R-:W-:Y:S02]  /*0cd0*/  HADD2.F32 R7, -RZ, R7.H0_H0 ;  /* 0x20000007ff077230 */ /* 0x008fe40000004100 */
[----:B------:R-:W-:-:S03]  /*0ce0*/  HADD2.F32 R18, -RZ, R18.H0_H0 ;  /* 0x20000012ff127230 */ /* 0x000fc60000004100 */
[----:B------:R-:W-:Y:S02]  /*0cf0*/  FMUL R7, R7, R26 ;  /* 0x0000001a07077220 */ /* 0x000fe40000400000 */
[----:B------:R-:W-:Y:S02]  /*0d00*/  FADD R26, R8, R18 ;  /* 0x00000012081a7221 */ /* 0x000fe40000000000 */
[----:B------:R-:W-:Y:S01]  /*0d10*/  FFMA R7, R24, R7, R9 ;  /* 0x0000000718077223 */ /* 0x000fe20000000009 */
[----:B------:R-:W-:Y:S01]  /*0d20*/  IMAD.WIDE R8, R23, 0x2, R10 ;  /* 0x0000000217087825 */ /* 0x000fe200078e020a */
[----:B------:R-:W2:Y:S03]  /*0d30*/  LDG.E.EL.U16 R24, desc[UR4][R16.64+0x58] ;  /* 0x0000580410187981 */ /* 0x000ea6000c2e1500 */
[----:B------:R-:W-:Y:S01]  /*0d40*/  FMUL R26, R27, R26 ;  /* 0x0000001a1b1a7220 */ /* 0x000fe20000400000 */
[----:B------:R-:W-:Y:S01]  /*0d50*/  IADD3 R27, R5, 0x38, RZ ;  /* 0x00000038051b7810 */ /* 0x000fe20007ffe0ff */
[----:B------:R-:W-:Y:S01]  /*0d60*/  IMAD.WIDE R18, R19, 0x2, R14 ;  /* 0x0000000213127825 */ /* 0x000fe200078e020e */
[----:B------:R0:W3:Y:S03]  /*0d70*/  LDG.E.EL.U16 R8, desc[UR4][R8.64] ;  /* 0x0000000408087981 */ /* 0x0000e6000c2e1500 */
[----:B----4-:R-:W-:-:S02]  /*0d80*/  HADD2.F32 R22, -RZ, R22.H0_H0 ;  /* 0x20000016ff167230 */ /* 0x010fc40000004100 */
[----:B------:R-:W4:Y:S03]  /*0d90*/  LDG.E.EL.U16 R18, desc[UR4][R18.64] ;  /* 0x0000000412127981 */ /* 0x000f26000c2e1500 */
[----:B------:R-:W-:Y:S01]  /*0da0*/  FFMA R7, R22, R26, R7 ;  /* 0x0000001a16077223 */ /* 0x000fe20000000007 */
[----:B------:R-:W-:Y:S01]  /*0db0*/  IMAD.WIDE R22, R23, 0x2, R14 ;  /* 0x0000000217167825 */ /* 0x000fe200078e020e */
[----:B0-----:R-:W-:-:S03]  /*0dc0*/  LOP3.LUT R9, R4, R27, RZ, 0xfc, !PT ;  /* 0x0000001b04097212 */ /* 0x001fc600078efcff */
[----:B-----5:R-:W-:Y:S01]  /*0dd0*/  HADD2.F32 R28, -RZ, R28.H0_H0 ;  /* 0x2000001cff1c7230 */ /* 0x020fe20000004100 */
[----:B------:R-:W5:Y:S01]  /*0de0*/  LDG.E.EL.U16 R19, desc[UR4][R16.64+0x60] ;  /* 0x0000600410137981 */ /* 0x000f62000c2e1500 */
[----:B------:R-:W-:Y:S02]  /*0df0*/  HADD2.F32 R21, -RZ, R25.H0_H0 ;  /* 0x20000019ff157230 */ /* 0x000fe40000004100 */
[C---:B------:R-:W-:Y:S01]  /*0e00*/  IMAD.WIDE R26, R9.reuse, 0x2, R10 ;  /* 0x00000002091a7825 */ /* 0x040fe200078e020a */
[----:B------:R3:W5:Y:S03]  /*0e10*/  LDG.E.EL.U16 R22, desc[UR4][R22.64] ;  /* 0x0000000416167981 */ /* 0x000766000c2e1500 */
[----:B------:R-:W-:Y:S01]  /*0e20*/  FADD R21, R28, R21 ;  /* 0x000000151c157221 */ /* 0x000fe20000000000 */
[----:B------:R-:W-:Y:S01]  /*0e30*/  IMAD.WIDE R28, R9, 0x2, R12 ;  /* 0x00000002091c7825 */ /* 0x000fe200078e020c */
[----:B------:R-:W5:Y:S04]  /*0e40*/  LDG.E.EL.U16 R25, desc[UR4][R16.64+0x68] ;  /* 0x0000680410197981 */ /* 0x000f68000c2e1500 */
[----:B------:R-:W5:Y:S04]  /*0e50*/  LDG.E.EL.U16 R26, desc[UR4][R26.64] ;  /* 0x000000041a1a7981 */ /* 0x000f68000c2e1500 */
[----:B------:R0:W5:Y:S01]  /*0e60*/  LDG.E.EL.U16 R28, desc[UR4][R28.64] ;  /* 0x000000041c1c7981 */ /* 0x000162000c2e1500 */
[----:B------:R-:W-:-:S02]  /*0e70*/  HADD2.F32 R20, -RZ, R20.H0_H0 ;  /* 0x20000014ff147230 */ /* 0x000fc40000004100 */
[----:B--2---:R-:W-:Y:S02]  /*0e80*/  HADD2.F32 R24, -RZ, R24.H0_H0 ;  /* 0x20000018ff187230 */ /* 0x004fe40000004100 */
[----:B---3--:R-:W-:-:S05]  /*0e90*/  HADD2.F32 R23, -RZ, R8.H0_H0 ;  /* 0x20000008ff177230 */ /* 0x008fca0000004100 */
[----:B------:R-:W-:Y:S01]  /*0ea0*/  FADD R20, R23, R20 ;  /* 0x0000001417147221 */ /* 0x000fe20000000000 */
[----:B------:R-:W-:Y:S01]  /*0eb0*/  IADD3 R23, R5, 0x3c, RZ ;  /* 0x0000003c05177810 */ /* 0x000fe20007ffe0ff */
[----:B----4-:R-:W-:Y:S02]  /*0ec0*/  HADD2.F32 R18, -RZ, R18.H0_H0 ;  /* 0x20000012ff127230 */ /* 0x010fe40000004100 */
[----:B------:R-:W-:Y:S01]  /*0ed0*/  FMUL R8, R24, R21 ;  /* 0x0000001518087220 */ /* 0x000fe20000400000 */
[----:B------:R-:W-:Y:S01]  /*0ee0*/  LOP3.LUT R23, R4, R23, RZ, 0xfc, !PT ;  /* 0x0000001704177212 */ /* 0x000fe200078efcff */
[----:B-----5:R-:W-:Y:S02]  /*0ef0*/  HADD2.F32 R19, -RZ, R19.H0_H0 ;  /* 0x20000013ff137230 */ /* 0x020fe40000004100 */
[----:B------:R-:W-:Y:S01]  /*0f00*/  FFMA R7, R18, R8, R7 ;  /* 0x0000000812077223 */ /* 0x000fe20000000007 */
[----:B------:R-:W-:Y:S01]  /*0f10*/  IADD3 R5, P0, R5, 0x40, RZ ;  /* 0x0000004005057810 */ /* 0x000fe20007f1e0ff */
[----:B------:R-:W-:-:S02]  /*0f20*/  HADD2.F32 R22, -RZ, R22.H0_H0 ;  /* 0x20000016ff167230 */ /* 0x000fc40000004100 */
[----:B------:R-:W-:Y:S01]  /*0f30*/  FMUL R20, R19, R20 ;  /* 0x0000001413147220 */ /* 0x000fe20000400000 */
[----:B------:R-:W-:Y:S01]  /*0f40*/  IMAD.WIDE R18, R23, 0x2, R10 ;  /* 0x0000000217127825 */ /* 0x000fe200078e020a */
[----:B0-----:R-:W-:-:S03]  /*0f50*/  LOP3.LUT R29, R4, R5, RZ, 0xfc, !PT ;  /* 0x00000005041d7212 */ /* 0x001fc600078efcff */
[----:B------:R-:W-:-:S04]  /*0f60*/  IMAD.WIDE R8, R9, 0x2, R14 ;  /* 0x0000000209087825 */ /* 0x000fc800078e020e */
[----:B------:R-:W-:Y:S01]  /*0f70*/  FFMA R7, R22, R20, R7 ;  /* 0x0000001416077223 */ /* 0x000fe20000000007 */
[----:B------:R0:W2:Y:S01]  /*0f80*/  LDG.E.EL.U16 R18, desc[UR4][R18.64] ;  /* 0x0000000412127981 */ /* 0x0000a2000c2e1500 */
[----:B------:R-:W-:Y:S02]  /*0f90*/  HADD2.F32 R26, -RZ, R26.H0_H0 ;  /* 0x2000001aff1a7230 */ /* 0x000fe40000004100 */
[----:B------:R-:W-:Y:S02]  /*0fa0*/  HADD2.F32 R27, -RZ, R28.H0_H0 ;  /* 0x2000001cff1b7230 */ /* 0x000fe40000004100 */
[C---:B------:R-:W-:Y:S01]  /*0fb0*/  IMAD.WIDE R20, R23.reuse, 0x2, R12 ;  /* 0x0000000217147825 */ /* 0x040fe200078e020c */
[----:B------:R1:W3:Y:S03]  /*0fc0*/  LDG.E.EL.U16 R28, desc[UR4][R8.64] ;  /* 0x00000004081c7981 */ /* 0x0002e6000c2e1500 */
[----:B0-----:R-:W-:Y:S01]  /*0fd0*/  FADD R19, R26, R27 ;  /* 0x0000001b1a137221 */ /* 0x001fe20000000000 */
[----:B------:R-:W-:Y:S01]  /*0fe0*/  IMAD.WIDE R22, R23, 0x2, R14 ;  /* 0x0000000217167825 */ /* 0x000fe200078e020e */
[----:B------:R-:W4:Y:S03]  /*0ff0*/  LDG.E.EL.U16 R20, desc[UR4][R20.64] ;  /* 0x0000000414147981 */ /* 0x000f26000c2e1500 */
[----:B------:R-:W-:-:S02]  /*1000*/  IMAD.WIDE R26, R29, 0x2, R10 ;  /* 0x000000021d1a7825 */ /* 0x000fc400078e020a */
[----:B------:R0:W5:Y:S02]  /*1010*/  LDG.E.EL.U16 R22, desc[UR4][R22.64] ;  /* 0x0000000416167981 */ /* 0x000164000c2e1500 */
[----:B-1----:R-:W-:Y:S02]  /*1020*/  HADD2.F32 R8, -RZ, R25.H0_H0 ;  /* 0x20000019ff087230 */ /* 0x002fe40000004100 */
[C---:B------:R-:W-:Y:S01]  /*1030*/  IMAD.WIDE R24, R29.reuse, 0x2, R12 ;  /* 0x000000021d187825 */ /* 0x040fe200078e020c */
[----:B------:R-:W5:Y:S04]  /*1040*/  LDG.E.EL.U16 R21, desc[UR4][R16.64+0x70] ;  /* 0x0000700410157981 */ /* 0x000f68000c2e1500 */
[----:B------:R-:W5:Y:S01]  /*1050*/  LDG.E.EL.U16 R26, desc[UR4][R26.64] ;  /* 0x000000041a1a7981 */ /* 0x000f62000c2e1500 */
[----:B0-----:R-:W-:Y:S01]  /*1060*/  FMUL R23, R8, R19 ;  /* 0x0000001308177220 */ /* 0x001fe20000400000 */
[----:B------:R-:W-:-:S02]  /*1070*/  IMAD.WIDE R8, R29, 0x2, R14 ;  /* 0x000000021d087825 */ /* 0x000fc400078e020e */
[----:B------:R-:W5:Y:S04]  /*1080*/  LDG.E.EL.U16 R24, desc[UR4][R24.64] ;  /* 0x0000000418187981 */ /* 0x000f68000c2e1500 */
[----:B------:R-:W5:Y:S04]  /*1090*/  LDG.E.EL.U16 R19, desc[UR4][R16.64+0x78] ;  /* 0x0000780410137981 */ /* 0x000f68000c2e1500 */
[----:B------:R0:W5:Y:S01]  /*10a0*/  LDG.E.EL.U16 R8, desc[UR4][R8.64] ;  /* 0x0000000408087981 */ /* 0x000162000c2e1500 */
[----:B------:R-:W-:Y:S02]  /*10b0*/  IADD3.X R6, RZ, R6, RZ, P0, !PT ;  /* 0x00000006ff067210 */ /* 0x000fe400007fe4ff */
[----:B------:R-:W-:-:S04]  /*10c0*/  ISETP.GE.U32.AND P0, PT, R5, 0xffc, PT ;  /* 0x00000ffc0500780c */ /* 0x000fc80003f06070 */
[----:B------:R-:W-:Y:S02]  /*10d0*/  ISETP.GE.U32.AND.EX P0, PT, R6, RZ, PT, P0 ;  /* 0x000000ff0600720c */ /* 0x000fe40003f06100 */
[----:B0-----:R-:W-:Y:S01]  /*10e0*/  IADD3 R9, P2, R16, 0x80, RZ ;  /* 0x0000008010097810 */ /* 0x001fe20007f5e0ff */
[----:B--2---:R-:W-:Y:S02]  /*10f0*/  HADD2.F32 R18, -RZ, R18.H0_H0 ;  /* 0x20000012ff127230 */ /* 0x004fe40000004100 */
[----:B---3--:R-:W-:Y:S02]  /*1100*/  HADD2.F32 R28, -RZ, R28.H0_H0 ;  /* 0x2000001cff1c7230 */ /* 0x008fe40000004100 */
[----:B----4-:R-:W-:-:S03]  /*1110*/  HADD2.F32 R29, -RZ, R20.H0_H0 ;  /* 0x20000014ff1d7230 */ /* 0x010fc60000004100 */
[----:B------:R-:W-:Y:S02]  /*1120*/  FFMA R23, R28, R23, R7 ;  /* 0x000000171c177223 */ /* 0x000fe40000000007 */
[----:B------:R-:W-:Y:S01]  /*1130*/  FADD R18, R18, R29 ;  /* 0x0000001d12127221 */ /* 0x000fe20000000000 */
[----:B-----5:R-:W-:Y:S02]  /*1140*/  HADD2.F32 R22, -RZ, R22.H0_H0 ;  /* 0x20000016ff167230 */ /* 0x020fe40000004100 */
[----:B------:R-:W-:Y:S02]  /*1150*/  HADD2.F32 R21, -RZ, R21.H0_H0 ;  /* 0x20000015ff157230 */ /* 0x000fe40000004100 */
[----:B------:R-:W-:Y:S02]  /*1160*/  HADD2.F32 R26, -RZ, R26.H0_H0 ;  /* 0x2000001aff1a7230 */ /* 0x000fe40000004100 */
[----:B------:R-:W-:Y:S02]  /*1170*/  HADD2.F32 R7, -RZ, R24.H0_H0 ;  /* 0x20000018ff077230 */ /* 0x000fe40000004100 */
[----:B------:R-:W-:Y:S01]  /*1180*/  FMUL R18, R21, R18 ;  /* 0x0000001215127220 */ /* 0x000fe20000400000 */
[----:B------:R-:W-:-:S02]  /*1190*/  HADD2.F32 R19, -RZ, R19.H0_H0 ;  /* 0x20000013ff137230 */ /* 0x000fc40000004100 */
[----:B------:R-:W-:Y:S01]  /*11a0*/  FADD R26, R26, R7 ;  /* 0x000000071a1a7221 */ /* 0x000fe20000000000 */
[----:B------:R-:W-:Y:S01]  /*11b0*/  FFMA R23, R22, R18, R23 ;  /* 0x0000001216177223 */ /* 0x000fe20000000017 */
[----:B------:R-:W-:Y:S02]  /*11c0*/  HADD2.F32 R8, -RZ, R8.H0_H0 ;  /* 0x20000008ff087230 */ /* 0x000fe40000004100 */
[----:B------:R-:W-:Y:S01]  /*11d0*/  FMUL R19, R19, R26 ;  /* 0x0000001a13137220 */ /* 0x000fe20000400000 */
[----:B------:R-:W-:-:S03]  /*11e0*/  IADD3.X R18, RZ, R17, RZ, P2, !PT ;  /* 0x00000011ff127210 */ /* 0x000fc600017fe4ff */
[----:B------:R-:W-:Y:S01]  /*11f0*/  FFMA R7, R8, R19, R23 ;  /* 0x0000001308077223 */ /* 0x000fe20000000017 */
[----:B------:R-:W-:Y:S06]  /*1200*/  @!P0 BRA `(.L_x_2) ;  /* 0xffffffec00e08947 */ /* 0x000fec000383ffff */
.L_x_1:
[----:B------:R-:W-:Y:S05]  /*1210*/  BSYNC B0 ;  /* 0x0000000000007941 */ /* 0x000fea0003800000 */
.L_x_0:
[----:B------:R-:W1:Y:S01]  /*1220*/  LDC.64 R16, c[0x0][0x238] ;  /* 0x00008e00ff107b82 */ /* 0x000e620000000a00 */
[----:B------:R-:W-:Y:S01]  /*1230*/  HFMA2.MMA R5, -RZ, RZ, 0, 0 ;  /* 0x00000000ff057435 */ /* 0x000fe200000001ff */
[----:B------:R-:W2:Y:S01]  /*1240*/  SHFL.BFLY PT, R6, R7, 0x2, 0x1f ;  /* 0x0c401f0007067f89 */ /* 0x000ea200000e0000 */
[----:B------:R-:W-:-:S05]  /*1250*/  ULDC.64 UR8, c[0x0][0x228] ;  /* 0x00008a0000087ab9 */ /* 0x000fca0000000a00 */
[----:B------:R-:W3:Y:S08]  /*1260*/  LDC.64 R14, c[0x0][0x218] ;  /* 0x00008600ff0e7b82 */ /* 0x000ef00000000a00 */
[----:B------:R-:W3:Y:S01]  /*1270*/  LDC.64 R12, c[0x0][0x220] ;  /* 0x00008800ff0c7b82 */ /* 0x000ee20000000a00 */
[----:B-1----:R-:W-:-:S07]  /*1280*/  IMAD.WIDE R16, R2, 0x4, R16 ;  /* 0x0000000402107825 */ /* 0x002fce00078e0210 */
[----:B------:R-:W3:Y:S01]  /*1290*/  LDC.64 R10, c[0x0][0x230] ;  /* 0x00008c00ff0a7b82 */ /* 0x000ee20000000a00 */
[----:B------:R-:W4:Y:S01]  /*12a0*/  @!P1 LDG.E.EL R5, desc[UR4][R16.64] ;  /* 0x0000000410059981 */ /* 0x000f22000c2e1900 */
[----:B--2---:R-:W-:Y:S01]  /*12b0*/  FADD R6, R6, R7 ;  /* 0x0000000706067221 */ /* 0x004fe20000000000 */
[----:B------:R-:W-:-:S05]  /*12c0*/  LOP3.LUT P0, RZ, R0, 0xc0, RZ, 0xc0, !PT ;  /* 0x000000c000ff7812 */ /* 0x000fca000780c0ff */
[----:B------:R-:W3:Y:S01]  /*12d0*/  LDC.64 R8, c[0x0][0x210] ;  /* 0x00008400ff087b82 */ /* 0x000ee20000000a00 */
[----:B------:R-:W-:Y:S01]  /*12e0*/  IADD3 R0, P2, R3, UR8, RZ ;  /* 0x0000000803007c10 */ /* 0x000fe2000ff5e0ff */
[----:B------:R-:W1:Y:S01]  /*12f0*/  SHFL.BFLY PT, R19, R6, 0x1, 0x1f ;  /* 0x0c201f0006137f89 */ /* 0x000e6200000e0000 */
[----:B------:R-:W-:Y:S02]  /*1300*/  ISETP.LT.AND P0, PT, R2, UR6, !P0 ;  /* 0x0000000602007c0c */ /* 0x000fe4000c701270 */
[----:B------:R-:W-:Y:S02]  /*1310*/  IADD3.X R21, RZ, UR9, RZ, P2, !PT ;  /* 0x00000009ff157c10 */ /* 0x000fe400097fe4ff */
[----:B------:R-:W-:Y:S02]  /*1320*/  MOV R23, 0xfffffffc ;  /* 0xfffffffc00177802 */ /* 0x000fe40000000f00 */
[----:B------:R-:W-:Y:S01]  /*1330*/  MOV R20, 0xffffffff ;  /* 0xffffffff00147802 */ /* 0x000fe20000000f00 */
[----:B01----:R-:W-:-:S04]  /*1340*/  FADD R19, R6, R19 ;  /* 0x0000001306137221 */ /* 0x003fc80000000000 */
[----:B------:R-:W-:Y:S01]  /*1350*/  FMUL R7, R19, 0.5 ;  /* 0x3f00000013077820 */ /* 0x000fe20000400000 */
[----:B----4-:R-:W-:-:S04]  /*1360*/  FMUL R18, R5, R5 ;  /* 0x0000000505127220 */ /* 0x010fc80000400000 */
[----:B------:R-:W-:-:S04]  /*1370*/  FMUL R18, R18, R5 ;  /* 0x0000000512127220 */ /* 0x000fc80000400000 */
[----:B------:R-:W-:-:S04]  /*1380*/  FMUL R7, R7, R18 ;  /* 0x0000001207077220 */ /* 0x000fc80000400000 */
[----:B---3--:R-:W-:-:S07]  /*1390*/  FMUL R22, R7, 0.000244140625 ;  /* 0x3980000007167820 */ /* 0x008fce0000400000 */
.L_x_3:
[----:B------:R-:W-:Y:S02]  /*13a0*/  IADD3 R23, P2, R23, 0x4, RZ ;  /* 0x0000000417177810 */ /* 0x000fe40007f5e0ff */
[----:B------:R-:W-:Y:S02]  /*13b0*/  PRMT R24, RZ, 0x7610, R24 ;  /* 0x00007610ff187816 */ /* 0x000fe40000000018 */
[----:B0-----:R-:W-:Y:S02]  /*13c0*/  LOP3.LUT R19, R4, R23, RZ, 0xfc, !PT ;  /* 0x0000001704137212 */ /* 0x001fe400078efcff */
[----:B------:R-:W-:Y:S02]  /*13d0*/  PRMT R25, RZ, 0x7610, R25 ;  /* 0x00007610ff197816 */ /* 0x000fe40000000019 */
[----:B------:R-:W-:Y:S01]  /*13e0*/  PRMT R26, RZ, 0x7610, R26 ;  /* 0x00007610ff1a7816 */ /* 0x000fe2000000001a */
[----:B------:R-:W-:-:S04]  /*13f0*/  IMAD.WIDE R2, R19, 0x2, R14 ;  /* 0x0000000213027825 */ /* 0x000fc800078e020e */
[C---:B------:R-:W-:Y:S01]  /*1400*/  IMAD.WIDE R6, R19.reuse, 0x2, R12 ;  /* 0x0000000213067825 */ /* 0x040fe200078e020c */
[----:B------:R0:W2:Y:S03]  /*1410*/  @!P1 LDG.E.EF.U16 R24, desc[UR4][R2.64] ;  /* 0x0000000402189981 */ /* 0x0000a6000c0e1500 */
[----:B------:R-:W-:Y:S01]  /*1420*/  IMAD.WIDE R16, R19, 0x2, R10 ;  /* 0x0000000213107825 */ /* 0x000fe200078e020a */
[----:B------:R-:W3:Y:S04]  /*1430*/  @!P1 LDG.E.EF.U16 R25, desc[UR4][R6.64] ;  /* 0x0000000406199981 */ /* 0x000ee8000c0e1500 */
[----:B------:R-:W4:Y:S01]  /*1440*/  @!P1 LDG.E.EF.U16 R26, desc[UR4][R16.64] ;  /* 0x00000004101a9981 */ /* 0x000f22000c0e1500 */
[----:B0-----:R-:W-:-:S02]  /*1450*/  MOV R2, R0 ;  /* 0x0000000000027202 */ /* 0x001fc40000000f00 */
[----:B------:R-:W-:Y:S01]  /*1460*/  MOV R3, R21 ;  /* 0x0000001500037202 */ /* 0x000fe20000000f00 */
[----:B------:R-:W-:Y:S01]  /*1470*/  IMAD.WIDE R18, R19, 0x2, R8 ;  /* 0x0000000213127825 */ /* 0x000fe200078e0208 */
[----:B------:R-:W-:-:S03]  /*1480*/  PRMT R27, RZ, 0x7610, R27 ;  /* 0x00007610ff1b7816 */ /* 0x000fc6000000001b */
[----:B------:R-:W5:Y:S04]  /*1490*/  LDG.E.EL.U16 R28, desc[UR4][R2.64] ;  /* 0x00000004021c7981 */ /* 0x000f68000c2e1500 */
[----:B------:R-:W5:Y:S01]  /*14a0*/  @!P1 LDG.E.EF.U16 R27, desc[UR4][R18.64] ;  /* 0x00000004121b9981 */ /* 0x000f62000c0e1500 */
[----:B------:R-:W-:Y:S02]  /*14b0*/  IADD3.X R20, RZ, R20, RZ, P2, !PT ;  /* 0x00000014ff147210 */ /* 0x000fe400017fe4ff */
[----:B------:R-:W-:-:S04]  /*14c0*/  ISETP.GE.U32.AND P2, PT, R23, 0xffc, PT ;  /* 0x00000ffc1700780c */ /* 0x000fc80003f46070 */
[----:B------:R-:W-:Y:S02]  /*14d0*/  ISETP.GE.U32.AND.EX P2, PT, R20, RZ, PT, P2 ;  /* 0x000000ff1400720c */ /* 0x000fe40003f46120 */
[----:B------:R-:W-:-:S04]  /*14e0*/  IADD3 R0, P3, R0, 0x8, RZ ;  /* 0x0000000800007810 */ /* 0x000fc80007f7e0ff */
[----:B------:R-:W-:Y:S01]  /*14f0*/  IADD3.X R21, RZ, R21, RZ, P3, !PT ;  /* 0x00000015ff157210 */ /* 0x000fe20001ffe4ff */
[----:B--2---:R-:W-:Y:S02]  /*1500*/  HADD2.F32 R24, -RZ, R24.H0_H0 ;  /* 0x20000018ff187230 */ /* 0x004fe40000004100 */
[----:B---3--:R-:W-:Y:S02]  /*1510*/  HADD2.F32 R29, -RZ, R25.H0_H0 ;  /* 0x20000019ff1d7230 */ /* 0x008fe40000004100 */
[----:B----4-:R-:W-:-:S03]  /*1520*/  HADD2.F32 R26, -RZ, R26.H0_H0 ;  /* 0x2000001aff1a7230 */ /* 0x010fc60000004100 */
[----:B------:R-:W-:Y:S02]  /*1530*/  FADD R6, R24, R29 ;  /* 0x0000001d18067221 */ /* 0x000fe40000000000 */
[----:B------:R-:W-:Y:S01]  /*1540*/  FADD R7, R26, R26 ;  /* 0x0000001a1a077221 */ /* 0x000fe20000000000 */
[----:B-----5:R-:W-:-:S03]  /*1550*/  HADD2.F32 R25, -RZ, R28.H0_H0 ;  /* 0x2000001cff197230 */ /* 0x020fc60000004100 */
[----:B------:R-:W-:Y:S02]  /*1560*/  FMUL R7, R22, R7 ;  /* 0x0000000716077220 */ /* 0x000fe40000400000 */
[----:B------:R-:W-:Y:S01]  /*1570*/  FMUL R6, R6, R25 ;  /* 0x0000001906067220 */ /* 0x000fe20000400000 */
[----:B------:R-:W-:-:S03]  /*1580*/  HADD2.F32 R27, -RZ, R27.H0_H0 ;  /* 0x2000001bff1b7230 */ /* 0x000fc60000004100 */
[----:B------:R-:W-:-:S04]  /*1590*/  FFMA R6, R6, R5, -R7 ;  /* 0x0000000506067223 */ /* 0x000fc80000000807 */
[----:B------:R-:W-:-:S05]  /*15a0*/  FADD R6, R27, R6 ;  /* 0x000000061b067221 */ /* 0x000fca0000000000 */
[----:B------:R-:W-:-:S05]  /*15b0*/  F2FP.F16.F32.PACK_AB R6, RZ, R6 ;  /* 0x00000006ff06723e */ /* 0x000fca00000000ff */
[----:B------:R0:W-:Y:S01]  /*15c0*/  @P0 STG.E.U16 desc[UR4][R18.64], R6 ;  /* 0x0000000612000986 */ /* 0x0001e2000c101504 */
[----:B------:R-:W-:Y:S05]  /*15d0*/  @!P2 BRA `(.L_x_3) ;  /* 0xfffffffc0070a947 */ /* 0x000fea000383ffff */
[----:B------:R-:W-:Y:S05]  /*15e0*/  EXIT ;  /* 0x000000000000794d */ /* 0x000fea0003800000 */
.L_x_4:
[----:B------:R-:W-:-:S00]  /*15f0*/  BRA `(.L_x_4) ;  /* 0xfffffffc00fc7947 */ /* 0x000fc0000383ffff */
[----:B------:R-:W-:-:S00]  /*1600*/  NOP ;  /* 0x0000000000007918 */ /* 0x000fc00000000000 */
[----:B------:R-:W-:-:S00]  /*1610*/  NOP ;  /* 0x0000000000007918 */ /* 0x000fc00000000000 */
[----:B------:R-:W-:-:S00]  /*1620*/  NOP ;  /* 0x0000000000007918 */ /* 0x000fc00000000000 */
[----:B------:R-:W-:-:S00]  /*1630*/  NOP ;  /* 0x0000000000007918 */ /* 0x000fc00000000000 */
[----:B------:R-:W-:-:S00]  /*1640*/  NOP ;  /* 0x0000000000007918 */ /* 0x000fc00000000000 */
[----:B------:R-:W-:-:S00]  /*1650*/  NOP ;  /* 0x0000000000007918 */ /* 0x000fc00000000000 */
[----:B------:R-:W-:-:S00]  /*1660*/  NOP ;  /* 0x0000000000007918 */ /* 0x000fc00000000000 */
[----:B------:R-:W-:-:S00]  /*1670*/  NOP ;  /* 0x0000000000007918 */ /* 0x000fc00000000000 */
.L_x_5:


//--------------------- .nv.constant0.triton_red_fused__to_copy_add_div_mul_pow_sum_4 --------------------------
	.section	.nv.constant0.triton_red_fused__to_copy_add_div_mul_pow_sum_4,"a",@progbits
	.sectionflags	@""
	.align	4
.nv.constant0.triton_red_fused__to_copy_add_div_mul_pow_sum_4:
	.zero		592
